//
// Generated by NVIDIA NVVM Compiler
//
// Compiler Build ID: CL-36424714
// Cuda compilation tools, release 13.0, V13.0.88
// Based on NVVM 20.0.0
//

.version 9.0
.target sm_100
.address_size 64

	// .globl	_Z14reduceSumAxis1PfS_ii
.extern .shared .align 16 .b8 sharedData[];

.visible .entry _Z14reduceSumAxis1PfS_ii(
	.param .u64 .ptr .align 1 _Z14reduceSumAxis1PfS_ii_param_0,
	.param .u64 .ptr .align 1 _Z14reduceSumAxis1PfS_ii_param_1,
	.param .u32 _Z14reduceSumAxis1PfS_ii_param_2,
	.param .u32 _Z14reduceSumAxis1PfS_ii_param_3
)
{
	.reg .pred 	%p<6>;
	.reg .b32 	%r<14>;
	.reg .b32 	%f<9>;
	.reg .b64 	%rd<9>;

	ld.param.u64 	%rd1, [_Z14reduceSumAxis1PfS_ii_param_0];
	ld.param.u64 	%rd2, [_Z14reduceSumAxis1PfS_ii_param_1];
	ld.param.u32 	%r7, [_Z14reduceSumAxis1PfS_ii_param_3];
	mov.u32 	%r1, %ctaid.x;
	mov.u32 	%r2, %tid.x;
	setp.ge.s32 	%p1, %r2, %r7;
	mov.f32 	%f8, 0f00000000;
	@%p1 bra 	$L__BB0_2;
	cvta.to.global.u64 	%rd3, %rd1;
	mad.lo.s32 	%r8, %r7, %r1, %r2;
	mul.wide.u32 	%rd4, %r8, 4;
	add.s64 	%rd5, %rd3, %rd4;
	ld.global.f32 	%f8, [%rd5];
$L__BB0_2:
	shl.b32 	%r9, %r2, 2;
	mov.u32 	%r10, sharedData;
	add.s32 	%r3, %r10, %r9;
	st.shared.f32 	[%r3], %f8;
	bar.sync 	0;
	mov.u32 	%r13, %ntid.x;
	setp.lt.u32 	%p2, %r13, 2;
	@%p2 bra 	$L__BB0_6;
$L__BB0_3:
	shr.u32 	%r6, %r13, 1;
	setp.ge.u32 	%p3, %r2, %r6;
	@%p3 bra 	$L__BB0_5;
	shl.b32 	%r11, %r6, 2;
	add.s32 	%r12, %r3, %r11;
	ld.shared.f32 	%f4, [%r12];
	ld.shared.f32 	%f5, [%r3];
	add.f32 	%f6, %f4, %f5;
	st.shared.f32 	[%r3], %f6;
$L__BB0_5:
	bar.sync 	0;
	setp.gt.u32 	%p4, %r13, 3;
	mov.u32 	%r13, %r6;
	@%p4 bra 	$L__BB0_3;
$L__BB0_6:
	setp.ne.s32 	%p5, %r2, 0;
	@%p5 bra 	$L__BB0_8;
	ld.shared.f32 	%f7, [sharedData];
	cvta.to.global.u64 	%rd6, %rd2;
	mul.wide.u32 	%rd7, %r1, 4;
	add.s64 	%rd8, %rd6, %rd7;
	st.global.f32 	[%rd8], %f7;
$L__BB0_8:
	ret;

}


// ===== COMPILED SASS (sm_100) =====

	.target	sm_100

	.elftype	@"ET_EXEC"


//--------------------- .note.nv.tkinfo           --------------------------
	.section	.note.nv.tkinfo,"",@"SHT_NOTE"
	.sectionflags	@"SHF_NOTE_NV_TKINFO"
	.tkinfo
        /*0018*/ 	.word	0x00000002
        /*0030*/ 	.string	""
        /*0030*/ 	.string	"ptxas"
        /*0030*/ 	.string	"Cuda compilation tools, release 13.0, V13.0.88"
        /*0030*/ 	.string	"Build cuda_13.0.r13.0/compiler.36424714_0"
        /*0030*/ 	.string	"-arch sm_100 -m 64 "



//--------------------- .note.nv.cuinfo           --------------------------
	.section	.note.nv.cuinfo,"",@"SHT_NOTE"
	.sectionflags	@"SHF_NOTE_NV_CUINFO"
        /*0018*/ 	.short	0x0002
        /*001a*/ 	.short	0x0064
        /*001c*/ 	.short	0x0082
	.zero		2


//--------------------- .nv.info                  --------------------------
	.section	.nv.info,"",@"SHT_CUDA_INFO"
	.align	4


	//----- nvinfo : EIATTR_REGCOUNT
	.align		4
        /*0000*/ 	.byte	0x04, 0x2f
        /*0002*/ 	.short	(.L_1 - .L_0)
	.align		4
.L_0:
        /*0004*/ 	.word	index@(_Z14reduceSumAxis1PfS_ii)
        /*0008*/ 	.word	0x0000000b


	//----- nvinfo : EIATTR_FRAME_SIZE
	.align		4
.L_1:
        /*000c*/ 	.byte	0x04, 0x11
        /*000e*/ 	.short	(.L_3 - .L_2)
	.align		4
.L_2:
        /*0010*/ 	.word	index@(_Z14reduceSumAxis1PfS_ii)
        /*0014*/ 	.word	0x00000000


	//----- nvinfo : EIATTR_MIN_STACK_SIZE
	.align		4
.L_3:
        /*0018*/ 	.byte	0x04, 0x12
        /*001a*/ 	.short	(.L_5 - .L_4)
	.align		4
.L_4:
        /*001c*/ 	.word	index@(_Z14reduceSumAxis1PfS_ii)
        /*0020*/ 	.word	0x00000000
.L_5:


//--------------------- .nv.compat                --------------------------
	.section	.nv.compat,"",@"SHT_CUDA_COMPAT_INFO"
	.align	4
        /*0000*/ 	.byte	0x02, 0x09, 0x00, 0x00, 0x02, 0x02, 0x01, 0x00, 0x02, 0x05, 0x05, 0x00, 0x03, 0x07, 0x01, 0x01
        /*0010*/ 	.byte	0x02, 0x03, 0x00, 0x00, 0x02, 0x06, 0x01, 0x00, 0x04, 0x0b, 0x08, 0x00, 0x09, 0x00, 0x00, 0x00
        /*0020*/ 	.byte	0x00, 0x00, 0x00, 0x00


//--------------------- .nv.info._Z14reduceSumAxis1PfS_ii --------------------------
	.section	.nv.info._Z14reduceSumAxis1PfS_ii,"",@"SHT_CUDA_INFO"
	.sectionflags	@""
	.align	4


	//----- nvinfo : EIATTR_CUDA_API_VERSION
	.align		4
        /*0000*/ 	.byte	0x04, 0x37
        /*0002*/ 	.short	(.L_7 - .L_6)
.L_6:
        /*0004*/ 	.word	0x00000082


	//----- nvinfo : EIATTR_KPARAM_INFO
	.align		4
.L_7:
        /*0008*/ 	.byte	0x04, 0x17
        /*000a*/ 	.short	(.L_9 - .L_8)
.L_8:
        /*000c*/ 	.word	0x00000000
        /*0010*/ 	.short	0x0003
        /*0012*/ 	.short	0x0014
        /*0014*/ 	.byte	0x00, 0xf0, 0x11, 0x00


	//----- nvinfo : EIATTR_KPARAM_INFO
	.align		4
.L_9:
        /*0018*/ 	.byte	0x04, 0x17
        /*001a*/ 	.short	(.L_11 - .L_10)
.L_10:
        /*001c*/ 	.word	0x00000000
        /*0020*/ 	.short	0x0002
        /*0022*/ 	.short	0x0010
        /*0024*/ 	.byte	0x00, 0xf0, 0x11, 0x00


	//----- nvinfo : EIATTR_KPARAM_INFO
	.align		4
.L_11:
        /*0028*/ 	.byte	0x04, 0x17
        /*002a*/ 	.short	(.L_13 - .L_12)
.L_12:
        /*002c*/ 	.word	0x00000000
        /*0030*/ 	.short	0x0001
        /*0032*/ 	.short	0x0008
        /*0034*/ 	.byte	0x00, 0xf5, 0x21, 0x00


	//----- nvinfo : EIATTR_KPARAM_INFO
	.align		4
.L_13:
        /*0038*/ 	.byte	0x04, 0x17
        /*003a*/ 	.short	(.L_15 - .L_14)
.L_14:
        /*003c*/ 	.word	0x00000000
        /*0040*/ 	.short	0x0000
        /*0042*/ 	.short	0x0000
        /*0044*/ 	.byte	0x00, 0xf5, 0x21, 0x00


	//----- nvinfo : EIATTR_SPARSE_MMA_MASK
	.align		4
.L_15:
        /*0048*/ 	.byte	0x03, 0x50
        /*004a*/ 	.short	0x0000


	//----- nvinfo : EIATTR_MAXREG_COUNT
	.align		4
        /*004c*/ 	.byte	0x03, 0x1b
        /*004e*/ 	.short	0x00ff


	//----- nvinfo : EIATTR_NUM_BARRIERS
	.align		4
        /*0050*/ 	.byte	0x02, 0x4c
        /*0052*/ 	.byte	0x01
	.zero		1


	//----- nvinfo : EIATTR_MERCURY_ISA_VERSION
	.align		4
        /*0054*/ 	.byte	0x03, 0x5f
        /*0056*/ 	.short	0x0101


	//----- nvinfo : EIATTR_VRC_CTA_INIT_COUNT
	.align		4
        /*0058*/ 	.byte	0x02, 0x4a
	.zero		1
	.zero		1


	//----- nvinfo : EIATTR_EXIT_INSTR_OFFSETS
	.align		4
        /*005c*/ 	.byte	0x04, 0x1c
        /*005e*/ 	.short	(.L_17 - .L_16)


	//   ....[0]....
.L_16:
        /*0060*/ 	.word	0x00000210


	//   ....[1]....
        /*0064*/ 	.word	0x00000290


	//----- nvinfo : EIATTR_CBANK_PARAM_SIZE
	.align		4
.L_17:
        /*0068*/ 	.byte	0x03, 0x19
        /*006a*/ 	.short	0x0018


	//----- nvinfo : EIATTR_PARAM_CBANK
	.align		4
        /*006c*/ 	.byte	0x04, 0x0a
        /*006e*/ 	.short	(.L_19 - .L_18)
	.align		4
.L_18:
        /*0070*/ 	.word	index@(.nv.constant0._Z14reduceSumAxis1PfS_ii)
        /*0074*/ 	.short	0x0380
        /*0076*/ 	.short	0x0018


	//----- nvinfo : EIATTR_SW_WAR
	.align		4
.L_19:
        /*0078*/ 	.byte	0x04, 0x36
        /*007a*/ 	.short	(.L_21 - .L_20)
.L_20:
        /*007c*/ 	.word	0x00000008
.L_21:


//--------------------- .nv.callgraph             --------------------------
	.section	.nv.callgraph,"",@"SHT_CUDA_CALLGRAPH"
	.align	4
	.sectionentsize	8
	.align		4
        /*0000*/ 	.word	0x00000000
	.align		4
        /*0004*/ 	.word	0xffffffff
	.align		4
        /*0008*/ 	.word	0x00000000
	.align		4
        /*000c*/ 	.word	0xfffffffe
	.align		4
        /*0010*/ 	.word	0x00000000
	.align		4
        /*0014*/ 	.word	0xfffffffd
	.align		4
        /*0018*/ 	.word	0x00000000
	.align		4
        /*001c*/ 	.word	0xfffffffc


//--------------------- .text._Z14reduceSumAxis1PfS_ii --------------------------
	.section	.text._Z14reduceSumAxis1PfS_ii,"ax",@progbits
	.align	128
        .global         _Z14reduceSumAxis1PfS_ii
        .type           _Z14reduceSumAxis1PfS_ii,@function
        .size           _Z14reduceSumAxis1PfS_ii,(.L_x_3 - _Z14reduceSumAxis1PfS_ii)
        .other          _Z14reduceSumAxis1PfS_ii,@"STO_CUDA_ENTRY STV_DEFAULT"
_Z14reduceSumAxis1PfS_ii:
.text._Z14reduceSumAxis1PfS_ii:
[----:B------:R-:W-:Y:S01]  /*0000*/  LDC R1, c[0x0][0x37c] ;  /* 0x0000df00ff017b82 */ /* 0x000fe20000000800 */
[----:B------:R-:W0:Y:S01]  /*0010*/  S2R R6, SR_TID.X ;  /* 0x0000000000067919 */ /* 0x000e220000002100 */
[----:B------:R-:W0:Y:S01]  /*0020*/  LDCU UR4, c[0x0][0x394] ;  /* 0x00007280ff0477ac */ /* 0x000e220008000800 */
[----:B------:R-:W-:Y:S01]  /*0030*/  IMAD.MOV.U32 R0, RZ, RZ, RZ ;  /* 0x000000ffff007224 */ /* 0x000fe200078e00ff */
[----:B------:R-:W1:Y:S01]  /*0040*/  S2R R7, SR_CTAID.X ;  /* 0x0000000000077919 */ /* 0x000e620000002500 */
[----:B------:R-:W2:Y:S01]  /*0050*/  LDCU.64 UR6, c[0x0][0x358] ;  /* 0x00006b00ff0677ac */ /* 0x000ea20008000a00 */
[----:B0-----:R-:W-:-:S13]  /*0060*/  ISETP.GE.AND P0, PT, R6, UR4, PT ;  /* 0x0000000406007c0c */ /* 0x001fda000bf06270 */
[----:B------:R-:W0:Y:S01]  /*0070*/  @!P0 LDC.64 R2, c[0x0][0x380] ;  /* 0x0000e000ff028b82 */ /* 0x000e220000000a00 */
[----:B-1----:R-:W-:-:S04]  /*0080*/  @!P0 IMAD R5, R7, UR4, R6 ;  /* 0x0000000407058c24 */ /* 0x002fc8000f8e0206 */
[----:B0-----:R-:W-:-:S05]  /*0090*/  @!P0 IMAD.WIDE.U32 R2, R5, 0x4, R2 ;  /* 0x0000000405028825 */ /* 0x001fca00078e0002 */
[----:B--2---:R-:W2:Y:S01]  /*00a0*/  @!P0 LDG.E R0, desc[UR6][R2.64] ;  /* 0x0000000602008981 */ /* 0x004ea2000c1e1900 */
[----:B------:R-:W0:Y:S01]  /*00b0*/  S2UR UR5, SR_CgaCtaId ;  /* 0x00000000000579c3 */ /* 0x000e220000008800 */
[----:B------:R-:W-:Y:S01]  /*00c0*/  UMOV UR4, 0x400 ;  /* 0x0000040000047882 */ /* 0x000fe20000000000 */
[----:B------:R-:W1:Y:S01]  /*00d0*/  LDCU UR8, c[0x0][0x360] ;  /* 0x00006c00ff0877ac */ /* 0x000e620008000800 */
[----:B------:R-:W-:Y:S01]  /*00e0*/  ISETP.NE.AND P0, PT, R6, RZ, PT ;  /* 0x000000ff0600720c */ /* 0x000fe20003f05270 */
[----:B-1----:R-:W-:Y:S02]  /*00f0*/  UISETP.GE.U32.AND UP0, UPT, UR8, 0x2, UPT ;  /* 0x000000020800788c */ /* 0x002fe4000bf06070 */
[----:B0-----:R-:W-:-:S06]  /*0100*/  ULEA UR4, UR5, UR4, 0x18 ;  /* 0x0000000405047291 */ /* 0x001fcc000f8ec0ff */
[----:B------:R-:W-:-:S05]  /*0110*/  LEA R5, R6, UR4, 0x2 ;  /* 0x0000000406057c11 */ /* 0x000fca000f8e10ff */
[----:B--2---:R0:W-:Y:S01]  /*0120*/  STS [R5], R0 ;  /* 0x0000000005007388 */ /* 0x0041e20000000800 */
[----:B------:R-:W-:Y:S06]  /*0130*/  BAR.SYNC.DEFER_BLOCKING 0x0 ;  /* 0x0000000000007b1d */ /* 0x000fec0000010000 */
[----:B------:R-:W-:Y:S05]  /*0140*/  BRA.U !UP0, `(.L_x_0) ;  /* 0x0000000108307547 */ /* 0x000fea000b800000 */
[----:B0-----:R-:W-:-:S07]  /*0150*/  IMAD.U32 R0, RZ, RZ, UR8 ;  /* 0x00000008ff007e24 */ /* 0x001fce000f8e00ff */
.L_x_1:
[----:B------:R-:W-:-:S04]  /*0160*/  SHF.R.U32.HI R8, RZ, 0x1, R0 ;  /* 0x00000001ff087819 */ /* 0x000fc80000011600 */
[----:B------:R-:W-:-:S13]  /*0170*/  ISETP.GE.U32.AND P1, PT, R6, R8, PT ;  /* 0x000000080600720c */ /* 0x000fda0003f26070 */
[----:B------:R-:W-:Y:S01]  /*0180*/  @!P1 LEA R2, R8, R5, 0x2 ;  /* 0x0000000508029211 */ /* 0x000fe200078e10ff */
[----:B------:R-:W-:Y:S05]  /*0190*/  @!P1 LDS R3, [R5] ;  /* 0x0000000005039984 */ /* 0x000fea0000000800 */
[----:B------:R-:W0:Y:S02]  /*01a0*/  @!P1 LDS R2, [R2] ;  /* 0x0000000002029984 */ /* 0x000e240000000800 */
[----:B0-----:R-:W-:-:S05]  /*01b0*/  @!P1 FADD R4, R2, R3 ;  /* 0x0000000302049221 */ /* 0x001fca0000000000 */
[----:B------:R1:W-:Y:S01]  /*01c0*/  @!P1 STS [R5], R4 ;  /* 0x0000000405009388 */ /* 0x0003e20000000800 */
[----:B------:R-:W-:Y:S01]  /*01d0*/  BAR.SYNC.DEFER_BLOCKING 0x0 ;  /* 0x0000000000007b1d */ /* 0x000fe20000010000 */
[----:B------:R-:W-:Y:S01]  /*01e0*/  ISETP.GT.U32.AND P1, PT, R0, 0x3, PT ;  /* 0x000000030000780c */ /* 0x000fe20003f24070 */
[----:B------:R-:W-:-:S12]  /*01f0*/  IMAD.MOV.U32 R0, RZ, RZ, R8 ;  /* 0x000000ffff007224 */ /* 0x000fd800078e0008 */
[----:B-1----:R-:W-:Y:S05]  /*0200*/  @P1 BRA `(.L_x_1) ;  /* 0xfffffffc00d41947 */ /* 0x002fea000383ffff */
.L_x_0:
[----:B------:R-:W-:Y:S05]  /*0210*/  @P0 EXIT ;  /* 0x000000000000094d */ /* 0x000fea0003800000 */
[----:B------:R-:W1:Y:S01]  /*0220*/  S2UR UR5, SR_CgaCtaId ;  /* 0x00000000000579c3 */ /* 0x000e620000008800 */
[----:B------:R-:W-:-:S07]  /*0230*/  UMOV UR4, 0x400 ;  /* 0x0000040000047882 */ /* 0x000fce0000000000 */
[----:B------:R-:W2:Y:S01]  /*0240*/  LDC.64 R2, c[0x0][0x388] ;  /* 0x0000e200ff027b82 */ /* 0x000ea20000000a00 */
[----:B-1----:R-:W-:Y:S01]  /*0250*/  ULEA UR4, UR5, UR4, 0x18 ;  /* 0x0000000405047291 */ /* 0x002fe2000f8ec0ff */
[----:B--2---:R-:W-:-:S08]  /*0260*/  IMAD.WIDE.U32 R2, R7, 0x4, R2 ;  /* 0x0000000407027825 */ /* 0x004fd000078e0002 */
[----:B0-----:R-:W0:Y:S04]  /*0270*/  LDS R5, [UR4] ;  /* 0x00000004ff057984 */ /* 0x001e280008000800 */
[----:B0-----:R-:W-:Y:S01]  /*0280*/  STG.E desc[UR6][R2.64], R5 ;  /* 0x0000000502007986 */ /* 0x001fe2000c101906 */
[----:B------:R-:W-:Y:S05]  /*0290*/  EXIT ;  /* 0x000000000000794d */ /* 0x000fea0003800000 */
.L_x_2:
[----:B------:R-:W-:-:S00]  /*02a0*/  BRA `(.L_x_2) ;  /* 0xfffffffc00fc7947 */ /* 0x000fc0000383ffff */
[----:B------:R-:W-:-:S00]  /*02b0*/  NOP ;  /* 0x0000000000007918 */ /* 0x000fc00000000000 */
        /* <DEDUP_REMOVED lines=12> */
.L_x_3:


//--------------------- .nv.shared._Z14reduceSumAxis1PfS_ii --------------------------
	.section	.nv.shared._Z14reduceSumAxis1PfS_ii,"aw",@nobits
	.sectionflags	@""
	.align	16
	.zero		1024


//--------------------- .nv.shared.reserved.0     --------------------------
	.section	.nv.shared.reserved.0,"aw",@nobits
	.weak		__nv_reservedSMEM_offset_0_alias
	.size		__nv_reservedSMEM_offset_0_alias, 0, 64
	.other		__nv_reservedSMEM_offset_0_alias,@"STO_CUDA_RESERVED_SHARED STV_DEFAULT"
__nv_reservedSMEM_offset_0_alias:
	.zero		0
	.zero		64


//--------------------- .nv.constant0._Z14reduceSumAxis1PfS_ii --------------------------
	.section	.nv.constant0._Z14reduceSumAxis1PfS_ii,"a",@progbits
	.sectionflags	@""
	.align	4
.nv.constant0._Z14reduceSumAxis1PfS_ii:
	.zero		920


//--------------------- SYMBOLS --------------------------

	.type		.nv.reservedSmem.offset0,@object
	.size		.nv.reservedSmem.offset0,0x4
	.type		.nv.reservedSmem.cap,@object
	.size		.nv.reservedSmem.cap,0x4
